//
// Generated by NVIDIA NVVM Compiler
//
// Compiler Build ID: CL-36424714
// Cuda compilation tools, release 13.0, V13.0.88
// Based on NVVM 20.0.0
//

.version 9.0
.target sm_100
.address_size 64

	// .globl	_Z17lif_neuron_kernelPfPiS_ii

.visible .entry _Z17lif_neuron_kernelPfPiS_ii(
	.param .u64 .ptr .align 1 _Z17lif_neuron_kernelPfPiS_ii_param_0,
	.param .u64 .ptr .align 1 _Z17lif_neuron_kernelPfPiS_ii_param_1,
	.param .u64 .ptr .align 1 _Z17lif_neuron_kernelPfPiS_ii_param_2,
	.param .u32 _Z17lif_neuron_kernelPfPiS_ii_param_3,
	.param .u32 _Z17lif_neuron_kernelPfPiS_ii_param_4
)
{
	.reg .pred 	%p<3>;
	.reg .b32 	%r<12>;
	.reg .b32 	%f<6>;
	.reg .b64 	%rd<14>;

	ld.param.u64 	%rd3, [_Z17lif_neuron_kernelPfPiS_ii_param_0];
	ld.param.u64 	%rd5, [_Z17lif_neuron_kernelPfPiS_ii_param_1];
	ld.param.u64 	%rd4, [_Z17lif_neuron_kernelPfPiS_ii_param_2];
	ld.param.u32 	%r3, [_Z17lif_neuron_kernelPfPiS_ii_param_3];
	ld.param.u32 	%r2, [_Z17lif_neuron_kernelPfPiS_ii_param_4];
	cvta.to.global.u64 	%rd1, %rd5;
	mov.u32 	%r4, %ctaid.x;
	mov.u32 	%r5, %ntid.x;
	mov.u32 	%r6, %tid.x;
	mad.lo.s32 	%r1, %r4, %r5, %r6;
	setp.ge.s32 	%p1, %r1, %r3;
	@%p1 bra 	$L__BB0_4;
	cvta.to.global.u64 	%rd6, %rd3;
	cvta.to.global.u64 	%rd7, %rd4;
	mul.wide.s32 	%rd8, %r1, 4;
	add.s64 	%rd9, %rd7, %rd8;
	ld.global.f32 	%f1, [%rd9];
	add.s64 	%rd2, %rd6, %rd8;
	ld.global.f32 	%f2, [%rd2];
	add.f32 	%f3, %f2, 0f42820000;
	sub.f32 	%f4, %f1, %f3;
	fma.rn.f32 	%f5, %f4, 0f3C23D70A, %f2;
	st.global.f32 	[%rd2], %f5;
	setp.ltu.f32 	%p2, %f5, 0fC2480000;
	@%p2 bra 	$L__BB0_3;
	mov.b32 	%r7, -1031012352;
	st.global.u32 	[%rd2], %r7;
	mad.lo.s32 	%r8, %r1, 1000, %r2;
	mul.wide.s32 	%rd10, %r8, 4;
	add.s64 	%rd11, %rd1, %rd10;
	mov.b32 	%r9, 1;
	st.global.u32 	[%rd11], %r9;
	bra.uni 	$L__BB0_4;
$L__BB0_3:
	mad.lo.s32 	%r10, %r1, 1000, %r2;
	mul.wide.s32 	%rd12, %r10, 4;
	add.s64 	%rd13, %rd1, %rd12;
	mov.b32 	%r11, 0;
	st.global.u32 	[%rd13], %r11;
$L__BB0_4:
	ret;

}


// ===== COMPILED SASS (sm_100) =====

	.target	sm_100

	.elftype	@"ET_EXEC"


//--------------------- .note.nv.tkinfo           --------------------------
	.section	.note.nv.tkinfo,"",@"SHT_NOTE"
	.sectionflags	@"SHF_NOTE_NV_TKINFO"
	.tkinfo
        /*0018*/ 	.word	0x00000002
        /*0030*/ 	.string	""
        /*0030*/ 	.string	"ptxas"
        /*0030*/ 	.string	"Cuda compilation tools, release 13.0, V13.0.88"
        /*0030*/ 	.string	"Build cuda_13.0.r13.0/compiler.36424714_0"
        /*0030*/ 	.string	"-arch sm_100 -m 64 "



//--------------------- .note.nv.cuinfo           --------------------------
	.section	.note.nv.cuinfo,"",@"SHT_NOTE"
	.sectionflags	@"SHF_NOTE_NV_CUINFO"
        /*0018*/ 	.short	0x0002
        /*001a*/ 	.short	0x0064
        /*001c*/ 	.short	0x0082
	.zero		2


//--------------------- .nv.info                  --------------------------
	.section	.nv.info,"",@"SHT_CUDA_INFO"
	.align	4


	//----- nvinfo : EIATTR_REGCOUNT
	.align		4
        /*0000*/ 	.byte	0x04, 0x2f
        /*0002*/ 	.short	(.L_1 - .L_0)
	.align		4
.L_0:
        /*0004*/ 	.word	index@(_Z17lif_neuron_kernelPfPiS_ii)
        /*0008*/ 	.word	0x0000000e


	//----- nvinfo : EIATTR_FRAME_SIZE
	.align		4
.L_1:
        /*000c*/ 	.byte	0x04, 0x11
        /*000e*/ 	.short	(.L_3 - .L_2)
	.align		4
.L_2:
        /*0010*/ 	.word	index@(_Z17lif_neuron_kernelPfPiS_ii)
        /*0014*/ 	.word	0x00000000


	//----- nvinfo : EIATTR_MIN_STACK_SIZE
	.align		4
.L_3:
        /*0018*/ 	.byte	0x04, 0x12
        /*001a*/ 	.short	(.L_5 - .L_4)
	.align		4
.L_4:
        /*001c*/ 	.word	index@(_Z17lif_neuron_kernelPfPiS_ii)
        /*0020*/ 	.word	0x00000000
.L_5:


//--------------------- .nv.compat                --------------------------
	.section	.nv.compat,"",@"SHT_CUDA_COMPAT_INFO"
	.align	4
        /*0000*/ 	.byte	0x02, 0x09, 0x00, 0x00, 0x02, 0x02, 0x01, 0x00, 0x02, 0x05, 0x05, 0x00, 0x03, 0x07, 0x01, 0x01
        /*0010*/ 	.byte	0x02, 0x03, 0x00, 0x00, 0x02, 0x06, 0x01, 0x00, 0x04, 0x0b, 0x08, 0x00, 0x01, 0x00, 0x00, 0x00
        /*0020*/ 	.byte	0x00, 0x00, 0x00, 0x00


//--------------------- .nv.info._Z17lif_neuron_kernelPfPiS_ii --------------------------
	.section	.nv.info._Z17lif_neuron_kernelPfPiS_ii,"",@"SHT_CUDA_INFO"
	.sectionflags	@""
	.align	4


	//----- nvinfo : EIATTR_CUDA_API_VERSION
	.align		4
        /*0000*/ 	.byte	0x04, 0x37
        /*0002*/ 	.short	(.L_7 - .L_6)
.L_6:
        /*0004*/ 	.word	0x00000082


	//----- nvinfo : EIATTR_KPARAM_INFO
	.align		4
.L_7:
        /*0008*/ 	.byte	0x04, 0x17
        /*000a*/ 	.short	(.L_9 - .L_8)
.L_8:
        /*000c*/ 	.word	0x00000000
        /*0010*/ 	.short	0x0004
        /*0012*/ 	.short	0x001c
        /*0014*/ 	.byte	0x00, 0xf0, 0x11, 0x00


	//----- nvinfo : EIATTR_KPARAM_INFO
	.align		4
.L_9:
        /*0018*/ 	.byte	0x04, 0x17
        /*001a*/ 	.short	(.L_11 - .L_10)
.L_10:
        /*001c*/ 	.word	0x00000000
        /*0020*/ 	.short	0x0003
        /*0022*/ 	.short	0x0018
        /*0024*/ 	.byte	0x00, 0xf0, 0x11, 0x00


	//----- nvinfo : EIATTR_KPARAM_INFO
	.align		4
.L_11:
        /*0028*/ 	.byte	0x04, 0x17
        /*002a*/ 	.short	(.L_13 - .L_12)
.L_12:
        /*002c*/ 	.word	0x00000000
        /*0030*/ 	.short	0x0002
        /*0032*/ 	.short	0x0010
        /*0034*/ 	.byte	0x00, 0xf5, 0x21, 0x00


	//----- nvinfo : EIATTR_KPARAM_INFO
	.align		4
.L_13:
        /*0038*/ 	.byte	0x04, 0x17
        /*003a*/ 	.short	(.L_15 - .L_14)
.L_14:
        /*003c*/ 	.word	0x00000000
        /*0040*/ 	.short	0x0001
        /*0042*/ 	.short	0x0008
        /*0044*/ 	.byte	0x00, 0xf5, 0x21, 0x00


	//----- nvinfo : EIATTR_KPARAM_INFO
	.align		4
.L_15:
        /*0048*/ 	.byte	0x04, 0x17
        /*004a*/ 	.short	(.L_17 - .L_16)
.L_16:
        /*004c*/ 	.word	0x00000000
        /*0050*/ 	.short	0x0000
        /*0052*/ 	.short	0x0000
        /*0054*/ 	.byte	0x00, 0xf5, 0x21, 0x00


	//----- nvinfo : EIATTR_SPARSE_MMA_MASK
	.align		4
.L_17:
        /*0058*/ 	.byte	0x03, 0x50
        /*005a*/ 	.short	0x0000


	//----- nvinfo : EIATTR_MAXREG_COUNT
	.align		4
        /*005c*/ 	.byte	0x03, 0x1b
        /*005e*/ 	.short	0x00ff


	//----- nvinfo : EIATTR_MERCURY_ISA_VERSION
	.align		4
        /*0060*/ 	.byte	0x03, 0x5f
        /*0062*/ 	.short	0x0101


	//----- nvinfo : EIATTR_VRC_CTA_INIT_COUNT
	.align		4
        /*0064*/ 	.byte	0x02, 0x4a
	.zero		1
	.zero		1


	//----- nvinfo : EIATTR_EXIT_INSTR_OFFSETS
	.align		4
        /*0068*/ 	.byte	0x04, 0x1c
        /*006a*/ 	.short	(.L_19 - .L_18)


	//   ....[0]....
.L_18:
        /*006c*/ 	.word	0x00000070


	//   ....[1]....
        /*0070*/ 	.word	0x000001d0


	//   ....[2]....
        /*0074*/ 	.word	0x00000230


	//----- nvinfo : EIATTR_CRS_STACK_SIZE
	.align		4
.L_19:
        /*0078*/ 	.byte	0x04, 0x1e
        /*007a*/ 	.short	(.L_21 - .L_20)
.L_20:
        /*007c*/ 	.word	0x00000000


	//----- nvinfo : EIATTR_CBANK_PARAM_SIZE
	.align		4
.L_21:
        /*0080*/ 	.byte	0x03, 0x19
        /*0082*/ 	.short	0x0020


	//----- nvinfo : EIATTR_PARAM_CBANK
	.align		4
        /*0084*/ 	.byte	0x04, 0x0a
        /*0086*/ 	.short	(.L_23 - .L_22)
	.align		4
.L_22:
        /*0088*/ 	.word	index@(.nv.constant0._Z17lif_neuron_kernelPfPiS_ii)
        /*008c*/ 	.short	0x0380
        /*008e*/ 	.short	0x0020


	//----- nvinfo : EIATTR_SW_WAR
	.align		4
.L_23:
        /*0090*/ 	.byte	0x04, 0x36
        /*0092*/ 	.short	(.L_25 - .L_24)
.L_24:
        /*0094*/ 	.word	0x00000008
.L_25:


//--------------------- .nv.callgraph             --------------------------
	.section	.nv.callgraph,"",@"SHT_CUDA_CALLGRAPH"
	.align	4
	.sectionentsize	8
	.align		4
        /*0000*/ 	.word	0x00000000
	.align		4
        /*0004*/ 	.word	0xffffffff
	.align		4
        /*0008*/ 	.word	0x00000000
	.align		4
        /*000c*/ 	.word	0xfffffffe
	.align		4
        /*0010*/ 	.word	0x00000000
	.align		4
        /*0014*/ 	.word	0xfffffffd
	.align		4
        /*0018*/ 	.word	0x00000000
	.align		4
        /*001c*/ 	.word	0xfffffffc


//--------------------- .text._Z17lif_neuron_kernelPfPiS_ii --------------------------
	.section	.text._Z17lif_neuron_kernelPfPiS_ii,"ax",@progbits
	.align	128
        .global         _Z17lif_neuron_kernelPfPiS_ii
        .type           _Z17lif_neuron_kernelPfPiS_ii,@function
        .size           _Z17lif_neuron_kernelPfPiS_ii,(.L_x_2 - _Z17lif_neuron_kernelPfPiS_ii)
        .other          _Z17lif_neuron_kernelPfPiS_ii,@"STO_CUDA_ENTRY STV_DEFAULT"
_Z17lif_neuron_kernelPfPiS_ii:
.text._Z17lif_neuron_kernelPfPiS_ii:
[----:B------:R-:W-:Y:S01]  /*0000*/  LDC R1, c[0x0][0x37c] ;  /* 0x0000df00ff017b82 */ /* 0x000fe20000000800 */
[----:B------:R-:W0:Y:S07]  /*0010*/  S2R R0, SR_TID.X ;  /* 0x0000000000007919 */ /* 0x000e2e0000002100 */
[----:B------:R-:W0:Y:S01]  /*0020*/  S2UR UR4, SR_CTAID.X ;  /* 0x00000000000479c3 */ /* 0x000e220000002500 */
[----:B------:R-:W1:Y:S07]  /*0030*/  LDCU UR5, c[0x0][0x398] ;  /* 0x00007300ff0577ac */ /* 0x000e6e0008000800 */
[----:B------:R-:W0:Y:S02]  /*0040*/  LDC R7, c[0x0][0x360] ;  /* 0x0000d800ff077b82 */ /* 0x000e240000000800 */
[----:B0-----:R-:W-:-:S05]  /*0050*/  IMAD R7, R7, UR4, R0 ;  /* 0x0000000407077c24 */ /* 0x001fca000f8e0200 */
[----:B-1----:R-:W-:-:S13]  /*0060*/  ISETP.GE.AND P0, PT, R7, UR5, PT ;  /* 0x0000000507007c0c */ /* 0x002fda000bf06270 */
[----:B------:R-:W-:Y:S05]  /*0070*/  @P0 EXIT ;  /* 0x000000000000094d */ /* 0x000fea0003800000 */
[----:B------:R-:W0:Y:S01]  /*0080*/  LDC.64 R2, c[0x0][0x380] ;  /* 0x0000e000ff027b82 */ /* 0x000e220000000a00 */
[----:B------:R-:W1:Y:S07]  /*0090*/  LDCU.64 UR4, c[0x0][0x358] ;  /* 0x00006b00ff0477ac */ /* 0x000e6e0008000a00 */
[----:B------:R-:W2:Y:S01]  /*00a0*/  LDC.64 R4, c[0x0][0x390] ;  /* 0x0000e400ff047b82 */ /* 0x000ea20000000a00 */
[----:B0-----:R-:W-:-:S05]  /*00b0*/  IMAD.WIDE R2, R7, 0x4, R2 ;  /* 0x0000000407027825 */ /* 0x001fca00078e0202 */
[----:B-1----:R-:W3:Y:S01]  /*00c0*/  LDG.E R0, desc[UR4][R2.64] ;  /* 0x0000000402007981 */ /* 0x002ee2000c1e1900 */
[----:B--2---:R-:W-:-:S06]  /*00d0*/  IMAD.WIDE R4, R7, 0x4, R4 ;  /* 0x0000000407047825 */ /* 0x004fcc00078e0204 */
[----:B------:R-:W2:Y:S01]  /*00e0*/  LDG.E R4, desc[UR4][R4.64] ;  /* 0x0000000404047981 */ /* 0x000ea2000c1e1900 */
[----:B---3--:R-:W-:-:S04]  /*00f0*/  FADD R9, R0, 65 ;  /* 0x4282000000097421 */ /* 0x008fc80000000000 */
[----:B--2---:R-:W-:-:S04]  /*0100*/  FADD R9, R4, -R9 ;  /* 0x8000000904097221 */ /* 0x004fc80000000000 */
[----:B------:R-:W-:-:S05]  /*0110*/  FFMA R9, R9, 0.0099999997764825820923, R0 ;  /* 0x3c23d70a09097823 */ /* 0x000fca0000000000 */
[----:B------:R0:W-:Y:S01]  /*0120*/  STG.E desc[UR4][R2.64], R9 ;  /* 0x0000000902007986 */ /* 0x0001e2000c101904 */
[----:B------:R-:W-:-:S13]  /*0130*/  FSETP.GE.AND P0, PT, R9, -50, PT ;  /* 0xc24800000900780b */ /* 0x000fda0003f06000 */
[----:B0-----:R-:W-:Y:S05]  /*0140*/  @!P0 BRA `(.L_x_0) ;  /* 0x0000000000248947 */ /* 0x001fea0003800000 */
[----:B------:R-:W0:Y:S01]  /*0150*/  LDC R0, c[0x0][0x39c] ;  /* 0x0000e700ff007b82 */ /* 0x000e220000000800 */
[----:B------:R-:W-:Y:S01]  /*0160*/  HFMA2 R9, -RZ, RZ, -3.2734375, 0 ;  /* 0xc28c0000ff097431 */ /* 0x000fe200000001ff */
[----:B------:R-:W-:-:S06]  /*0170*/  MOV R11, 0x1 ;  /* 0x00000001000b7802 */ /* 0x000fcc0000000f00 */
[----:B------:R-:W1:Y:S01]  /*0180*/  LDC.64 R4, c[0x0][0x388] ;  /* 0x0000e200ff047b82 */ /* 0x000e620000000a00 */
[----:B------:R-:W-:Y:S01]  /*0190*/  STG.E desc[UR4][R2.64], R9 ;  /* 0x0000000902007986 */ /* 0x000fe2000c101904 */
[----:B0-----:R-:W-:-:S04]  /*01a0*/  IMAD R7, R7, 0x3e8, R0 ;  /* 0x000003e807077824 */ /* 0x001fc800078e0200 */
[----:B-1----:R-:W-:-:S05]  /*01b0*/  IMAD.WIDE R4, R7, 0x4, R4 ;  /* 0x0000000407047825 */ /* 0x002fca00078e0204 */
[----:B------:R-:W-:Y:S01]  /*01c0*/  STG.E desc[UR4][R4.64], R11 ;  /* 0x0000000b04007986 */ /* 0x000fe2000c101904 */
[----:B------:R-:W-:Y:S05]  /*01d0*/  EXIT ;  /* 0x000000000000794d */ /* 0x000fea0003800000 */
.L_x_0:
[----:B------:R-:W0:Y:S08]  /*01e0*/  LDC R0, c[0x0][0x39c] ;  /* 0x0000e700ff007b82 */ /* 0x000e300000000800 */
[----:B------:R-:W1:Y:S01]  /*01f0*/  LDC.64 R2, c[0x0][0x388] ;  /* 0x0000e200ff027b82 */ /* 0x000e620000000a00 */
[----:B0-----:R-:W-:-:S04]  /*0200*/  IMAD R7, R7, 0x3e8, R0 ;  /* 0x000003e807077824 */ /* 0x001fc800078e0200 */
[----:B-1----:R-:W-:-:S05]  /*0210*/  IMAD.WIDE R2, R7, 0x4, R2 ;  /* 0x0000000407027825 */ /* 0x002fca00078e0202 */
[----:B------:R-:W-:Y:S01]  /*0220*/  STG.E desc[UR4][R2.64], RZ ;  /* 0x000000ff02007986 */ /* 0x000fe2000c101904 */
[----:B------:R-:W-:Y:S05]  /*0230*/  EXIT ;  /* 0x000000000000794d */ /* 0x000fea0003800000 */
.L_x_1:
[----:B------:R-:W-:-:S00]  /*0240*/  BRA `(.L_x_1) ;  /* 0xfffffffc00fc7947 */ /* 0x000fc0000383ffff */
[----:B------:R-:W-:-:S00]  /*0250*/  NOP ;  /* 0x0000000000007918 */ /* 0x000fc00000000000 */
        /* <DEDUP_REMOVED lines=10> */
.L_x_2:


//--------------------- .nv.shared.reserved.0     --------------------------
	.section	.nv.shared.reserved.0,"aw",@nobits
	.weak		__nv_reservedSMEM_offset_0_alias
	.size		__nv_reservedSMEM_offset_0_alias, 0, 64
	.other		__nv_reservedSMEM_offset_0_alias,@"STO_CUDA_RESERVED_SHARED STV_DEFAULT"
__nv_reservedSMEM_offset_0_alias:
	.zero		0
	.zero		64


//--------------------- .nv.constant0._Z17lif_neuron_kernelPfPiS_ii --------------------------
	.section	.nv.constant0._Z17lif_neuron_kernelPfPiS_ii,"a",@progbits
	.sectionflags	@""
	.align	4
.nv.constant0._Z17lif_neuron_kernelPfPiS_ii:
	.zero		928


//--------------------- SYMBOLS --------------------------

	.type		.nv.reservedSmem.offset0,@object
	.size		.nv.reservedSmem.offset0,0x4
